//
// Generated by NVIDIA NVVM Compiler
//
// Compiler Build ID: CL-36424714
// Cuda compilation tools, release 13.0, V13.0.88
// Based on NVVM 20.0.0
//

.version 9.0
.target sm_100
.address_size 64

	// .globl	_Z16jacobi_iterationPdS_S_iii

.visible .entry _Z16jacobi_iterationPdS_S_iii(
	.param .u64 .ptr .align 1 _Z16jacobi_iterationPdS_S_iii_param_0,
	.param .u64 .ptr .align 1 _Z16jacobi_iterationPdS_S_iii_param_1,
	.param .u64 .ptr .align 1 _Z16jacobi_iterationPdS_S_iii_param_2,
	.param .u32 _Z16jacobi_iterationPdS_S_iii_param_3,
	.param .u32 _Z16jacobi_iterationPdS_S_iii_param_4,
	.param .u32 _Z16jacobi_iterationPdS_S_iii_param_5
)
{
	.reg .pred 	%p<2>;
	.reg .b32 	%r<38>;
	.reg .b64 	%rd<20>;
	.reg .b64 	%fd<15>;

	ld.param.u64 	%rd1, [_Z16jacobi_iterationPdS_S_iii_param_0];
	ld.param.u64 	%rd2, [_Z16jacobi_iterationPdS_S_iii_param_1];
	ld.param.u64 	%rd3, [_Z16jacobi_iterationPdS_S_iii_param_2];
	ld.param.u32 	%r6, [_Z16jacobi_iterationPdS_S_iii_param_3];
	ld.param.u32 	%r7, [_Z16jacobi_iterationPdS_S_iii_param_4];
	ld.param.u32 	%r8, [_Z16jacobi_iterationPdS_S_iii_param_5];
	mov.u32 	%r10, %tid.x;
	mov.u32 	%r11, %ctaid.x;
	mov.u32 	%r12, %ntid.x;
	mad.lo.s32 	%r1, %r11, %r12, %r10;
	add.s32 	%r2, %r1, 1;
	mov.u32 	%r13, %tid.y;
	mov.u32 	%r14, %ctaid.y;
	mov.u32 	%r15, %ntid.y;
	mad.lo.s32 	%r16, %r14, %r15, %r13;
	add.s32 	%r4, %r16, 1;
	mov.u32 	%r17, %tid.z;
	mov.u32 	%r18, %ctaid.z;
	mov.u32 	%r19, %ntid.z;
	mad.lo.s32 	%r5, %r18, %r19, %r17;
	add.s32 	%r20, %r5, 1;
	max.s32 	%r21, %r20, %r4;
	max.s32 	%r22, %r2, %r21;
	setp.ge.s32 	%p1, %r22, %r8;
	@%p1 bra 	$L__BB0_2;
	cvta.to.global.u64 	%rd4, %rd1;
	cvta.to.global.u64 	%rd5, %rd3;
	cvta.to.global.u64 	%rd6, %rd2;
	mul.lo.s32 	%r23, %r7, %r5;
	mul.lo.s32 	%r24, %r6, %r4;
	add.s32 	%r25, %r24, %r2;
	add.s32 	%r26, %r25, %r23;
	mul.wide.s32 	%rd7, %r26, 8;
	add.s64 	%rd8, %rd4, %rd7;
	ld.global.f64 	%fd1, [%rd8];
	shl.b32 	%r27, %r7, 1;
	add.s32 	%r28, %r23, %r27;
	add.s32 	%r29, %r25, %r28;
	mul.wide.s32 	%rd9, %r29, 8;
	add.s64 	%rd10, %rd4, %rd9;
	ld.global.f64 	%fd2, [%rd10];
	add.f64 	%fd3, %fd1, %fd2;
	sub.s32 	%r30, %r28, %r7;
	mad.lo.s32 	%r31, %r6, %r16, %r2;
	add.s32 	%r32, %r31, %r30;
	mul.wide.s32 	%rd11, %r32, 8;
	add.s64 	%rd12, %rd4, %rd11;
	ld.global.f64 	%fd4, [%rd12];
	add.f64 	%fd5, %fd3, %fd4;
	add.s32 	%r33, %r25, %r6;
	add.s32 	%r34, %r33, %r30;
	mul.wide.s32 	%rd13, %r34, 8;
	add.s64 	%rd14, %rd4, %rd13;
	ld.global.f64 	%fd6, [%rd14];
	add.f64 	%fd7, %fd5, %fd6;
	add.s32 	%r35, %r30, %r24;
	add.s32 	%r36, %r35, %r1;
	mul.wide.s32 	%rd15, %r36, 8;
	add.s64 	%rd16, %rd4, %rd15;
	ld.global.f64 	%fd8, [%rd16];
	add.f64 	%fd9, %fd7, %fd8;
	ld.global.f64 	%fd10, [%rd16+16];
	add.f64 	%fd11, %fd9, %fd10;
	add.s32 	%r37, %r36, 1;
	mul.wide.s32 	%rd17, %r37, 8;
	add.s64 	%rd18, %rd5, %rd17;
	ld.global.f64 	%fd12, [%rd18];
	add.f64 	%fd13, %fd11, %fd12;
	mul.f64 	%fd14, %fd13, 0d3FC5555555555555;
	add.s64 	%rd19, %rd6, %rd17;
	st.global.f64 	[%rd19], %fd14;
$L__BB0_2:
	ret;

}


// ===== COMPILED SASS (sm_100) =====

	.target	sm_100

	.elftype	@"ET_EXEC"


//--------------------- .note.nv.tkinfo           --------------------------
	.section	.note.nv.tkinfo,"",@"SHT_NOTE"
	.sectionflags	@"SHF_NOTE_NV_TKINFO"
	.tkinfo
        /*0018*/ 	.word	0x00000002
        /*0030*/ 	.string	""
        /*0030*/ 	.string	"ptxas"
        /*0030*/ 	.string	"Cuda compilation tools, release 13.0, V13.0.88"
        /*0030*/ 	.string	"Build cuda_13.0.r13.0/compiler.36424714_0"
        /*0030*/ 	.string	"-arch sm_100 -m 64 "



//--------------------- .note.nv.cuinfo           --------------------------
	.section	.note.nv.cuinfo,"",@"SHT_NOTE"
	.sectionflags	@"SHF_NOTE_NV_CUINFO"
        /*0018*/ 	.short	0x0002
        /*001a*/ 	.short	0x0064
        /*001c*/ 	.short	0x0082
	.zero		2


//--------------------- .nv.info                  --------------------------
	.section	.nv.info,"",@"SHT_CUDA_INFO"
	.align	4


	//----- nvinfo : EIATTR_REGCOUNT
	.align		4
        /*0000*/ 	.byte	0x04, 0x2f
        /*0002*/ 	.short	(.L_1 - .L_0)
	.align		4
.L_0:
        /*0004*/ 	.word	index@(_Z16jacobi_iterationPdS_S_iii)
        /*0008*/ 	.word	0x00000016


	//----- nvinfo : EIATTR_FRAME_SIZE
	.align		4
.L_1:
        /*000c*/ 	.byte	0x04, 0x11
        /*000e*/ 	.short	(.L_3 - .L_2)
	.align		4
.L_2:
        /*0010*/ 	.word	index@(_Z16jacobi_iterationPdS_S_iii)
        /*0014*/ 	.word	0x00000000


	//----- nvinfo : EIATTR_MIN_STACK_SIZE
	.align		4
.L_3:
        /*0018*/ 	.byte	0x04, 0x12
        /*001a*/ 	.short	(.L_5 - .L_4)
	.align		4
.L_4:
        /*001c*/ 	.word	index@(_Z16jacobi_iterationPdS_S_iii)
        /*0020*/ 	.word	0x00000000
.L_5:


//--------------------- .nv.compat                --------------------------
	.section	.nv.compat,"",@"SHT_CUDA_COMPAT_INFO"
	.align	4
        /*0000*/ 	.byte	0x02, 0x09, 0x00, 0x00, 0x02, 0x02, 0x01, 0x00, 0x02, 0x05, 0x05, 0x00, 0x03, 0x07, 0x01, 0x01
        /*0010*/ 	.byte	0x02, 0x03, 0x00, 0x00, 0x02, 0x06, 0x01, 0x00, 0x04, 0x0b, 0x08, 0x00, 0x01, 0x00, 0x00, 0x00
        /*0020*/ 	.byte	0x00, 0x00, 0x00, 0x00


//--------------------- .nv.info._Z16jacobi_iterationPdS_S_iii --------------------------
	.section	.nv.info._Z16jacobi_iterationPdS_S_iii,"",@"SHT_CUDA_INFO"
	.sectionflags	@""
	.align	4


	//----- nvinfo : EIATTR_CUDA_API_VERSION
	.align		4
        /*0000*/ 	.byte	0x04, 0x37
        /*0002*/ 	.short	(.L_7 - .L_6)
.L_6:
        /*0004*/ 	.word	0x00000082


	//----- nvinfo : EIATTR_KPARAM_INFO
	.align		4
.L_7:
        /*0008*/ 	.byte	0x04, 0x17
        /*000a*/ 	.short	(.L_9 - .L_8)
.L_8:
        /*000c*/ 	.word	0x00000000
        /*0010*/ 	.short	0x0005
        /*0012*/ 	.short	0x0020
        /*0014*/ 	.byte	0x00, 0xf0, 0x11, 0x00


	//----- nvinfo : EIATTR_KPARAM_INFO
	.align		4
.L_9:
        /*0018*/ 	.byte	0x04, 0x17
        /*001a*/ 	.short	(.L_11 - .L_10)
.L_10:
        /*001c*/ 	.word	0x00000000
        /*0020*/ 	.short	0x0004
        /*0022*/ 	.short	0x001c
        /*0024*/ 	.byte	0x00, 0xf0, 0x11, 0x00


	//----- nvinfo : EIATTR_KPARAM_INFO
	.align		4
.L_11:
        /*0028*/ 	.byte	0x04, 0x17
        /*002a*/ 	.short	(.L_13 - .L_12)
.L_12:
        /*002c*/ 	.word	0x00000000
        /*0030*/ 	.short	0x0003
        /*0032*/ 	.short	0x0018
        /*0034*/ 	.byte	0x00, 0xf0, 0x11, 0x00


	//----- nvinfo : EIATTR_KPARAM_INFO
	.align		4
.L_13:
        /*0038*/ 	.byte	0x04, 0x17
        /*003a*/ 	.short	(.L_15 - .L_14)
.L_14:
        /*003c*/ 	.word	0x00000000
        /*0040*/ 	.short	0x0002
        /*0042*/ 	.short	0x0010
        /*0044*/ 	.byte	0x00, 0xf5, 0x21, 0x00


	//----- nvinfo : EIATTR_KPARAM_INFO
	.align		4
.L_15:
        /*0048*/ 	.byte	0x04, 0x17
        /*004a*/ 	.short	(.L_17 - .L_16)
.L_16:
        /*004c*/ 	.word	0x00000000
        /*0050*/ 	.short	0x0001
        /*0052*/ 	.short	0x0008
        /*0054*/ 	.byte	0x00, 0xf5, 0x21, 0x00


	//----- nvinfo : EIATTR_KPARAM_INFO
	.align		4
.L_17:
        /*0058*/ 	.byte	0x04, 0x17
        /*005a*/ 	.short	(.L_19 - .L_18)
.L_18:
        /*005c*/ 	.word	0x00000000
        /*0060*/ 	.short	0x0000
        /*0062*/ 	.short	0x0000
        /*0064*/ 	.byte	0x00, 0xf5, 0x21, 0x00


	//----- nvinfo : EIATTR_SPARSE_MMA_MASK
	.align		4
.L_19:
        /*0068*/ 	.byte	0x03, 0x50
        /*006a*/ 	.short	0x0000


	//----- nvinfo : EIATTR_MAXREG_COUNT
	.align		4
        /*006c*/ 	.byte	0x03, 0x1b
        /*006e*/ 	.short	0x00ff


	//----- nvinfo : EIATTR_MERCURY_ISA_VERSION
	.align		4
        /*0070*/ 	.byte	0x03, 0x5f
        /*0072*/ 	.short	0x0101


	//----- nvinfo : EIATTR_VRC_CTA_INIT_COUNT
	.align		4
        /*0074*/ 	.byte	0x02, 0x4a
	.zero		1
	.zero		1


	//----- nvinfo : EIATTR_EXIT_INSTR_OFFSETS
	.align		4
        /*0078*/ 	.byte	0x04, 0x1c
        /*007a*/ 	.short	(.L_21 - .L_20)


	//   ....[0]....
.L_20:
        /*007c*/ 	.word	0x00000130


	//   ....[1]....
        /*0080*/ 	.word	0x000003d0


	//----- nvinfo : EIATTR_CBANK_PARAM_SIZE
	.align		4
.L_21:
        /*0084*/ 	.byte	0x03, 0x19
        /*0086*/ 	.short	0x0024


	//----- nvinfo : EIATTR_PARAM_CBANK
	.align		4
        /*0088*/ 	.byte	0x04, 0x0a
        /*008a*/ 	.short	(.L_23 - .L_22)
	.align		4
.L_22:
        /*008c*/ 	.word	index@(.nv.constant0._Z16jacobi_iterationPdS_S_iii)
        /*0090*/ 	.short	0x0380
        /*0092*/ 	.short	0x0024


	//----- nvinfo : EIATTR_SW_WAR
	.align		4
.L_23:
        /*0094*/ 	.byte	0x04, 0x36
        /*0096*/ 	.short	(.L_25 - .L_24)
.L_24:
        /*0098*/ 	.word	0x00000008
.L_25:


//--------------------- .nv.callgraph             --------------------------
	.section	.nv.callgraph,"",@"SHT_CUDA_CALLGRAPH"
	.align	4
	.sectionentsize	8
	.align		4
        /*0000*/ 	.word	0x00000000
	.align		4
        /*0004*/ 	.word	0xffffffff
	.align		4
        /*0008*/ 	.word	0x00000000
	.align		4
        /*000c*/ 	.word	0xfffffffe
	.align		4
        /*0010*/ 	.word	0x00000000
	.align		4
        /*0014*/ 	.word	0xfffffffd
	.align		4
        /*0018*/ 	.word	0x00000000
	.align		4
        /*001c*/ 	.word	0xfffffffc


//--------------------- .text._Z16jacobi_iterationPdS_S_iii --------------------------
	.section	.text._Z16jacobi_iterationPdS_S_iii,"ax",@progbits
	.align	128
        .global         _Z16jacobi_iterationPdS_S_iii
        .type           _Z16jacobi_iterationPdS_S_iii,@function
        .size           _Z16jacobi_iterationPdS_S_iii,(.L_x_1 - _Z16jacobi_iterationPdS_S_iii)
        .other          _Z16jacobi_iterationPdS_S_iii,@"STO_CUDA_ENTRY STV_DEFAULT"
_Z16jacobi_iterationPdS_S_iii:
.text._Z16jacobi_iterationPdS_S_iii:
[----:B------:R-:W-:Y:S01]  /*0000*/  LDC R1, c[0x0][0x37c] ;  /* 0x0000df00ff017b82 */ /* 0x000fe20000000800 */
[----:B------:R-:W0:Y:S07]  /*0010*/  S2R R2, SR_TID.Y ;  /* 0x0000000000027919 */ /* 0x000e2e0000002200 */
[----:B------:R-:W1:Y:S01]  /*0020*/  LDC R3, c[0x0][0x360] ;  /* 0x0000d800ff037b82 */ /* 0x000e620000000800 */
[----:B------:R-:W2:Y:S01]  /*0030*/  LDCU UR7, c[0x0][0x3a0] ;  /* 0x00007400ff0777ac */ /* 0x000ea20008000800 */
[----:B------:R-:W1:Y:S01]  /*0040*/  S2R R0, SR_TID.X ;  /* 0x0000000000007919 */ /* 0x000e620000002100 */
[----:B------:R-:W3:Y:S05]  /*0050*/  S2R R4, SR_TID.Z ;  /* 0x0000000000047919 */ /* 0x000eea0000002300 */
[----:B------:R-:W0:Y:S08]  /*0060*/  S2UR UR5, SR_CTAID.Y ;  /* 0x00000000000579c3 */ /* 0x000e300000002600 */
[----:B------:R-:W0:Y:S08]  /*0070*/  LDC R5, c[0x0][0x364] ;  /* 0x0000d900ff057b82 */ /* 0x000e300000000800 */
[----:B------:R-:W1:Y:S08]  /*0080*/  S2UR UR4, SR_CTAID.X ;  /* 0x00000000000479c3 */ /* 0x000e700000002500 */
[----:B------:R-:W3:Y:S08]  /*0090*/  S2UR UR6, SR_CTAID.Z ;  /* 0x00000000000679c3 */ /* 0x000ef00000002700 */
[----:B------:R-:W3:Y:S01]  /*00a0*/  LDC R7, c[0x0][0x368] ;  /* 0x0000da00ff077b82 */ /* 0x000ee20000000800 */
[----:B0-----:R-:W-:-:S05]  /*00b0*/  IMAD R2, R5, UR5, R2 ;  /* 0x0000000505027c24 */ /* 0x001fca000f8e0202 */
[----:B------:R-:W-:Y:S01]  /*00c0*/  IADD3 R13, PT, PT, R2, 0x1, RZ ;  /* 0x00000001020d7810 */ /* 0x000fe20007ffe0ff */
[----:B-1----:R-:W-:-:S05]  /*00d0*/  IMAD R0, R3, UR4, R0 ;  /* 0x0000000403007c24 */ /* 0x002fca000f8e0200 */
[----:B------:R-:W-:Y:S01]  /*00e0*/  IADD3 R3, PT, PT, R0, 0x1, RZ ;  /* 0x0000000100037810 */ /* 0x000fe20007ffe0ff */
[----:B---3--:R-:W-:-:S05]  /*00f0*/  IMAD R4, R7, UR6, R4 ;  /* 0x0000000607047c24 */ /* 0x008fca000f8e0204 */
[----:B------:R-:W-:-:S04]  /*0100*/  VIADDMNMX R6, R4, 0x1, R13, !PT ;  /* 0x0000000104067846 */ /* 0x000fc8000780010d */
[----:B------:R-:W-:-:S04]  /*0110*/  VIMNMX R6, PT, PT, R3, R6, !PT ;  /* 0x0000000603067248 */ /* 0x000fc80007fe0100 */
[----:B--2---:R-:W-:-:S13]  /*0120*/  ISETP.GE.AND P0, PT, R6, UR7, PT ;  /* 0x0000000706007c0c */ /* 0x004fda000bf06270 */
[----:B------:R-:W-:Y:S05]  /*0130*/  @P0 EXIT ;  /* 0x000000000000094d */ /* 0x000fea0003800000 */
[----:B------:R-:W0:Y:S01]  /*0140*/  LDC.64 R10, c[0x0][0x398] ;  /* 0x0000e600ff0a7b82 */ /* 0x000e220000000a00 */
[----:B------:R-:W1:Y:S07]  /*0150*/  LDCU.64 UR4, c[0x0][0x358] ;  /* 0x00006b00ff0477ac */ /* 0x000e6e0008000a00 */
[----:B------:R-:W2:Y:S01]  /*0160*/  LDC.64 R8, c[0x0][0x380] ;  /* 0x0000e000ff087b82 */ /* 0x000ea20000000a00 */
[----:B0-----:R-:W-:Y:S02]  /*0170*/  IMAD R4, R4, R11, RZ ;  /* 0x0000000b04047224 */ /* 0x001fe400078e02ff */
[----:B------:R-:W-:-:S02]  /*0180*/  IMAD R15, R13, R10, R3 ;  /* 0x0000000a0d0f7224 */ /* 0x000fc400078e0203 */
[----:B------:R-:W-:Y:S01]  /*0190*/  IMAD R12, R2, R10, R3 ;  /* 0x0000000a020c7224 */ /* 0x000fe200078e0203 */
[----:B------:R-:W-:Y:S02]  /*01a0*/  LEA R6, R11, R4, 0x1 ;  /* 0x000000040b067211 */ /* 0x000fe400078e08ff */
[----:B------:R-:W-:Y:S02]  /*01b0*/  IADD3 R5, PT, PT, R4, R15, RZ ;  /* 0x0000000f04057210 */ /* 0x000fe40007ffe0ff */
[----:B------:R-:W-:Y:S02]  /*01c0*/  IADD3 R7, PT, PT, R15, R6, RZ ;  /* 0x000000060f077210 */ /* 0x000fe40007ffe0ff */
[----:B------:R-:W-:Y:S01]  /*01d0*/  IADD3 R11, PT, PT, R6, -R11, RZ ;  /* 0x8000000b060b7210 */ /* 0x000fe20007ffe0ff */
[----:B--2---:R-:W-:-:S04]  /*01e0*/  IMAD.WIDE R2, R5, 0x8, R8 ;  /* 0x0000000805027825 */ /* 0x004fc800078e0208 */
[--C-:B------:R-:W-:Y:S01]  /*01f0*/  IMAD.WIDE R4, R7, 0x8, R8.reuse ;  /* 0x0000000807047825 */ /* 0x100fe200078e0208 */
[----:B------:R-:W-:Y:S01]  /*0200*/  IADD3 R7, PT, PT, R11, R12, RZ ;  /* 0x0000000c0b077210 */ /* 0x000fe20007ffe0ff */
[----:B-1----:R-:W2:Y:S04]  /*0210*/  LDG.E.64 R2, desc[UR4][R2.64] ;  /* 0x0000000402027981 */ /* 0x002ea8000c1e1b00 */
[----:B------:R-:W2:Y:S01]  /*0220*/  LDG.E.64 R4, desc[UR4][R4.64] ;  /* 0x0000000404047981 */ /* 0x000ea2000c1e1b00 */
[----:B------:R-:W-:Y:S01]  /*0230*/  IMAD.WIDE R6, R7, 0x8, R8 ;  /* 0x0000000807067825 */ /* 0x000fe200078e0208 */
[----:B------:R-:W-:-:S03]  /*0240*/  IADD3 R15, PT, PT, R11, R10, R15 ;  /* 0x0000000a0b0f7210 */ /* 0x000fc60007ffe00f */
[----:B------:R-:W-:Y:S02]  /*0250*/  IMAD R17, R13, R10, R11 ;  /* 0x0000000a0d117224 */ /* 0x000fe400078e020b */
[----:B------:R-:W3:Y:S01]  /*0260*/  LDG.E.64 R6, desc[UR4][R6.64] ;  /* 0x0000000406067981 */ /* 0x000ee2000c1e1b00 */
[----:B------:R-:W0:Y:S01]  /*0270*/  LDC.64 R10, c[0x0][0x390] ;  /* 0x0000e400ff0a7b82 */ /* 0x000e220000000a00 */
[----:B------:R-:W-:Y:S01]  /*0280*/  IMAD.WIDE R12, R15, 0x8, R8 ;  /* 0x000000080f0c7825 */ /* 0x000fe200078e0208 */
[----:B------:R-:W-:-:S05]  /*0290*/  IADD3 R19, PT, PT, R0, R17, RZ ;  /* 0x0000001100137210 */ /* 0x000fca0007ffe0ff */
[----:B------:R-:W4:Y:S01]  /*02a0*/  LDG.E.64 R12, desc[UR4][R12.64] ;  /* 0x000000040c0c7981 */ /* 0x000f22000c1e1b00 */
[----:B------:R-:W-:-:S05]  /*02b0*/  IMAD.WIDE R16, R19, 0x8, R8 ;  /* 0x0000000813107825 */ /* 0x000fca00078e0208 */
[----:B------:R-:W5:Y:S01]  /*02c0*/  LDG.E.64 R14, desc[UR4][R16.64] ;  /* 0x00000004100e7981 */ /* 0x000f62000c1e1b00 */
[----:B------:R-:W-:-:S03]  /*02d0*/  IADD3 R0, PT, PT, R19, 0x1, RZ ;  /* 0x0000000113007810 */ /* 0x000fc60007ffe0ff */
[----:B------:R-:W5:Y:S02]  /*02e0*/  LDG.E.64 R8, desc[UR4][R16.64+0x10] ;  /* 0x0000100410087981 */ /* 0x000f64000c1e1b00 */
[----:B0-----:R-:W-:-:S06]  /*02f0*/  IMAD.WIDE R10, R0, 0x8, R10 ;  /* 0x00000008000a7825 */ /* 0x001fcc00078e020a */
[----:B------:R-:W5:Y:S01]  /*0300*/  LDG.E.64 R10, desc[UR4][R10.64] ;  /* 0x000000040a0a7981 */ /* 0x000f62000c1e1b00 */
[----:B------:R-:W-:Y:S01]  /*0310*/  UMOV UR6, 0x55555555 ;  /* 0x5555555500067882 */ /* 0x000fe20000000000 */
[----:B------:R-:W-:Y:S01]  /*0320*/  UMOV UR7, 0x3fc55555 ;  /* 0x3fc5555500077882 */ /* 0x000fe20000000000 */
[----:B--2---:R-:W-:Y:S01]  /*0330*/  DADD R2, R2, R4 ;  /* 0x0000000002027229 */ /* 0x004fe20000000004 */
[----:B------:R-:W0:Y:S07]  /*0340*/  LDC.64 R4, c[0x0][0x388] ;  /* 0x0000e200ff047b82 */ /* 0x000e2e0000000a00 */
[----:B---3--:R-:W-:-:S08]  /*0350*/  DADD R2, R2, R6 ;  /* 0x0000000002027229 */ /* 0x008fd00000000006 */
[----:B----4-:R-:W-:-:S08]  /*0360*/  DADD R2, R2, R12 ;  /* 0x0000000002027229 */ /* 0x010fd0000000000c */
[----:B-----5:R-:W-:Y:S01]  /*0370*/  DADD R2, R2, R14 ;  /* 0x0000000002027229 */ /* 0x020fe2000000000e */
[----:B0-----:R-:W-:-:S07]  /*0380*/  IMAD.WIDE R4, R0, 0x8, R4 ;  /* 0x0000000800047825 */ /* 0x001fce00078e0204 */
[----:B------:R-:W-:-:S08]  /*0390*/  DADD R2, R2, R8 ;  /* 0x0000000002027229 */ /* 0x000fd00000000008 */
[----:B------:R-:W-:-:S08]  /*03a0*/  DADD R2, R2, R10 ;  /* 0x0000000002027229 */ /* 0x000fd0000000000a */
[----:B------:R-:W-:-:S07]  /*03b0*/  DMUL R2, R2, UR6 ;  /* 0x0000000602027c28 */ /* 0x000fce0008000000 */
[----:B------:R-:W-:Y:S01]  /*03c0*/  STG.E.64 desc[UR4][R4.64], R2 ;  /* 0x0000000204007986 */ /* 0x000fe2000c101b04 */
[----:B------:R-:W-:Y:S05]  /*03d0*/  EXIT ;  /* 0x000000000000794d */ /* 0x000fea0003800000 */
.L_x_0:
[----:B------:R-:W-:-:S00]  /*03e0*/  BRA `(.L_x_0) ;  /* 0xfffffffc00fc7947 */ /* 0x000fc0000383ffff */
[----:B------:R-:W-:-:S00]  /*03f0*/  NOP ;  /* 0x0000000000007918 */ /* 0x000fc00000000000 */
        /* <DEDUP_REMOVED lines=8> */
.L_x_1:


//--------------------- .nv.shared.reserved.0     --------------------------
	.section	.nv.shared.reserved.0,"aw",@nobits
	.weak		__nv_reservedSMEM_offset_0_alias
	.size		__nv_reservedSMEM_offset_0_alias, 0, 64
	.other		__nv_reservedSMEM_offset_0_alias,@"STO_CUDA_RESERVED_SHARED STV_DEFAULT"
__nv_reservedSMEM_offset_0_alias:
	.zero		0
	.zero		64


//--------------------- .nv.constant0._Z16jacobi_iterationPdS_S_iii --------------------------
	.section	.nv.constant0._Z16jacobi_iterationPdS_S_iii,"a",@progbits
	.sectionflags	@""
	.align	4
.nv.constant0._Z16jacobi_iterationPdS_S_iii:
	.zero		932


//--------------------- SYMBOLS --------------------------

	.type		.nv.reservedSmem.offset0,@object
	.size		.nv.reservedSmem.offset0,0x4
